//
// Generated by NVIDIA NVVM Compiler
//
// Compiler Build ID: CL-36424714
// Cuda compilation tools, release 13.0, V13.0.88
// Based on NVVM 20.0.0
//

.version 9.0
.target sm_100
.address_size 64

	// .globl	_Z16transpose_kernel6matrixS_i

.visible .entry _Z16transpose_kernel6matrixS_i(
	.param .align 8 .b8 _Z16transpose_kernel6matrixS_i_param_0[8],
	.param .align 8 .b8 _Z16transpose_kernel6matrixS_i_param_1[8],
	.param .u32 _Z16transpose_kernel6matrixS_i_param_2
)
{
	.reg .pred 	%p<2>;
	.reg .b32 	%r<13>;
	.reg .b32 	%f<2>;
	.reg .b64 	%rd<17>;

	ld.param.u64 	%rd2, [_Z16transpose_kernel6matrixS_i_param_1];
	ld.param.u64 	%rd1, [_Z16transpose_kernel6matrixS_i_param_0];
	ld.param.u32 	%r3, [_Z16transpose_kernel6matrixS_i_param_2];
	mov.u32 	%r5, %ctaid.x;
	mov.u32 	%r6, %ntid.x;
	mov.u32 	%r7, %tid.x;
	mad.lo.s32 	%r1, %r5, %r6, %r7;
	mov.u32 	%r8, %ctaid.y;
	mov.u32 	%r9, %ntid.y;
	mov.u32 	%r10, %tid.y;
	mad.lo.s32 	%r11, %r8, %r9, %r10;
	max.s32 	%r12, %r1, %r11;
	setp.ge.s32 	%p1, %r12, %r3;
	@%p1 bra 	$L__BB0_2;
	cvta.to.global.u64 	%rd3, %rd2;
	cvta.to.global.u64 	%rd4, %rd1;
	mul.wide.u32 	%rd5, %r11, 8;
	add.s64 	%rd6, %rd4, %rd5;
	ld.global.u64 	%rd7, [%rd6];
	cvta.to.global.u64 	%rd8, %rd7;
	mul.wide.s32 	%rd9, %r1, 4;
	add.s64 	%rd10, %rd8, %rd9;
	ld.global.f32 	%f1, [%rd10];
	mul.wide.s32 	%rd11, %r1, 8;
	add.s64 	%rd12, %rd3, %rd11;
	ld.global.u64 	%rd13, [%rd12];
	cvta.to.global.u64 	%rd14, %rd13;
	mul.wide.u32 	%rd15, %r11, 4;
	add.s64 	%rd16, %rd14, %rd15;
	st.global.f32 	[%rd16], %f1;
$L__BB0_2:
	ret;

}
	// .globl	_Z15multiply_kernel6matrixS_i
.visible .entry _Z15multiply_kernel6matrixS_i(
	.param .align 8 .b8 _Z15multiply_kernel6matrixS_i_param_0[8],
	.param .align 8 .b8 _Z15multiply_kernel6matrixS_i_param_1[8],
	.param .u32 _Z15multiply_kernel6matrixS_i_param_2
)
{


	ret;

}
	// .globl	_Z9mm_kernel6matrixS_S_i
.visible .entry _Z9mm_kernel6matrixS_S_i(
	.param .align 8 .b8 _Z9mm_kernel6matrixS_S_i_param_0[8],
	.param .align 8 .b8 _Z9mm_kernel6matrixS_S_i_param_1[8],
	.param .align 8 .b8 _Z9mm_kernel6matrixS_S_i_param_2[8],
	.param .u32 _Z9mm_kernel6matrixS_S_i_param_3
)
{
	.reg .pred 	%p<10>;
	.reg .b32 	%r<34>;
	.reg .b32 	%f<111>;
	.reg .b64 	%rd<44>;

	ld.param.u64 	%rd17, [_Z9mm_kernel6matrixS_S_i_param_1];
	ld.param.u64 	%rd16, [_Z9mm_kernel6matrixS_S_i_param_0];
	ld.param.u64 	%rd1, [_Z9mm_kernel6matrixS_S_i_param_2];
	ld.param.u32 	%r19, [_Z9mm_kernel6matrixS_S_i_param_3];
	mov.u32 	%r20, %ctaid.x;
	mov.u32 	%r21, %ntid.x;
	mov.u32 	%r22, %tid.x;
	mad.lo.s32 	%r1, %r20, %r21, %r22;
	mov.u32 	%r23, %ctaid.y;
	mov.u32 	%r24, %ntid.y;
	mov.u32 	%r25, %tid.y;
	mad.lo.s32 	%r26, %r23, %r24, %r25;
	max.s32 	%r27, %r1, %r26;
	setp.ge.s32 	%p1, %r27, %r19;
	@%p1 bra 	$L__BB2_14;
	cvta.to.global.u64 	%rd18, %rd17;
	cvta.to.global.u64 	%rd19, %rd16;
	mul.wide.s32 	%rd20, %r1, 8;
	add.s64 	%rd21, %rd19, %rd20;
	ld.global.u64 	%rd22, [%rd21];
	cvta.to.global.u64 	%rd2, %rd22;
	mul.wide.u32 	%rd23, %r26, 8;
	add.s64 	%rd24, %rd18, %rd23;
	ld.global.u64 	%rd25, [%rd24];
	cvta.to.global.u64 	%rd3, %rd25;
	and.b32  	%r3, %r19, 15;
	setp.lt.u32 	%p2, %r19, 16;
	mov.b32 	%r31, 0;
	mov.f32 	%f110, 0f00000000;
	@%p2 bra 	$L__BB2_4;
	and.b32  	%r31, %r19, 2147483632;
	neg.s32 	%r29, %r31;
	add.s64 	%rd41, %rd2, 32;
	add.s64 	%rd40, %rd3, 32;
	mov.f32 	%f110, 0f00000000;
$L__BB2_3:
	.pragma "nounroll";
	ld.global.f32 	%f17, [%rd41+-32];
	ld.global.f32 	%f18, [%rd40+-32];
	fma.rn.f32 	%f19, %f17, %f18, %f110;
	ld.global.f32 	%f20, [%rd41+-28];
	ld.global.f32 	%f21, [%rd40+-28];
	fma.rn.f32 	%f22, %f20, %f21, %f19;
	ld.global.f32 	%f23, [%rd41+-24];
	ld.global.f32 	%f24, [%rd40+-24];
	fma.rn.f32 	%f25, %f23, %f24, %f22;
	ld.global.f32 	%f26, [%rd41+-20];
	ld.global.f32 	%f27, [%rd40+-20];
	fma.rn.f32 	%f28, %f26, %f27, %f25;
	ld.global.f32 	%f29, [%rd41+-16];
	ld.global.f32 	%f30, [%rd40+-16];
	fma.rn.f32 	%f31, %f29, %f30, %f28;
	ld.global.f32 	%f32, [%rd41+-12];
	ld.global.f32 	%f33, [%rd40+-12];
	fma.rn.f32 	%f34, %f32, %f33, %f31;
	ld.global.f32 	%f35, [%rd41+-8];
	ld.global.f32 	%f36, [%rd40+-8];
	fma.rn.f32 	%f37, %f35, %f36, %f34;
	ld.global.f32 	%f38, [%rd41+-4];
	ld.global.f32 	%f39, [%rd40+-4];
	fma.rn.f32 	%f40, %f38, %f39, %f37;
	ld.global.f32 	%f41, [%rd41];
	ld.global.f32 	%f42, [%rd40];
	fma.rn.f32 	%f43, %f41, %f42, %f40;
	ld.global.f32 	%f44, [%rd41+4];
	ld.global.f32 	%f45, [%rd40+4];
	fma.rn.f32 	%f46, %f44, %f45, %f43;
	ld.global.f32 	%f47, [%rd41+8];
	ld.global.f32 	%f48, [%rd40+8];
	fma.rn.f32 	%f49, %f47, %f48, %f46;
	ld.global.f32 	%f50, [%rd41+12];
	ld.global.f32 	%f51, [%rd40+12];
	fma.rn.f32 	%f52, %f50, %f51, %f49;
	ld.global.f32 	%f53, [%rd41+16];
	ld.global.f32 	%f54, [%rd40+16];
	fma.rn.f32 	%f55, %f53, %f54, %f52;
	ld.global.f32 	%f56, [%rd41+20];
	ld.global.f32 	%f57, [%rd40+20];
	fma.rn.f32 	%f58, %f56, %f57, %f55;
	ld.global.f32 	%f59, [%rd41+24];
	ld.global.f32 	%f60, [%rd40+24];
	fma.rn.f32 	%f61, %f59, %f60, %f58;
	ld.global.f32 	%f62, [%rd41+28];
	ld.global.f32 	%f63, [%rd40+28];
	fma.rn.f32 	%f110, %f62, %f63, %f61;
	add.s32 	%r29, %r29, 16;
	add.s64 	%rd41, %rd41, 64;
	add.s64 	%rd40, %rd40, 64;
	setp.ne.s32 	%p3, %r29, 0;
	@%p3 bra 	$L__BB2_3;
$L__BB2_4:
	setp.eq.s32 	%p4, %r3, 0;
	@%p4 bra 	$L__BB2_13;
	and.b32  	%r9, %r19, 7;
	setp.lt.u32 	%p5, %r3, 8;
	@%p5 bra 	$L__BB2_7;
	mul.wide.u32 	%rd26, %r31, 4;
	add.s64 	%rd27, %rd2, %rd26;
	ld.global.f32 	%f65, [%rd27];
	add.s64 	%rd28, %rd3, %rd26;
	ld.global.f32 	%f66, [%rd28];
	fma.rn.f32 	%f67, %f65, %f66, %f110;
	ld.global.f32 	%f68, [%rd27+4];
	ld.global.f32 	%f69, [%rd28+4];
	fma.rn.f32 	%f70, %f68, %f69, %f67;
	ld.global.f32 	%f71, [%rd27+8];
	ld.global.f32 	%f72, [%rd28+8];
	fma.rn.f32 	%f73, %f71, %f72, %f70;
	ld.global.f32 	%f74, [%rd27+12];
	ld.global.f32 	%f75, [%rd28+12];
	fma.rn.f32 	%f76, %f74, %f75, %f73;
	ld.global.f32 	%f77, [%rd27+16];
	ld.global.f32 	%f78, [%rd28+16];
	fma.rn.f32 	%f79, %f77, %f78, %f76;
	ld.global.f32 	%f80, [%rd27+20];
	ld.global.f32 	%f81, [%rd28+20];
	fma.rn.f32 	%f82, %f80, %f81, %f79;
	ld.global.f32 	%f83, [%rd27+24];
	ld.global.f32 	%f84, [%rd28+24];
	fma.rn.f32 	%f85, %f83, %f84, %f82;
	ld.global.f32 	%f86, [%rd27+28];
	ld.global.f32 	%f87, [%rd28+28];
	fma.rn.f32 	%f110, %f86, %f87, %f85;
	add.s32 	%r31, %r31, 8;
$L__BB2_7:
	setp.eq.s32 	%p6, %r9, 0;
	@%p6 bra 	$L__BB2_13;
	and.b32  	%r12, %r19, 3;
	setp.lt.u32 	%p7, %r9, 4;
	@%p7 bra 	$L__BB2_10;
	mul.wide.u32 	%rd29, %r31, 4;
	add.s64 	%rd30, %rd2, %rd29;
	ld.global.f32 	%f89, [%rd30];
	add.s64 	%rd31, %rd3, %rd29;
	ld.global.f32 	%f90, [%rd31];
	fma.rn.f32 	%f91, %f89, %f90, %f110;
	ld.global.f32 	%f92, [%rd30+4];
	ld.global.f32 	%f93, [%rd31+4];
	fma.rn.f32 	%f94, %f92, %f93, %f91;
	ld.global.f32 	%f95, [%rd30+8];
	ld.global.f32 	%f96, [%rd31+8];
	fma.rn.f32 	%f97, %f95, %f96, %f94;
	ld.global.f32 	%f98, [%rd30+12];
	ld.global.f32 	%f99, [%rd31+12];
	fma.rn.f32 	%f110, %f98, %f99, %f97;
	add.s32 	%r31, %r31, 4;
$L__BB2_10:
	setp.eq.s32 	%p8, %r12, 0;
	@%p8 bra 	$L__BB2_13;
	mul.wide.u32 	%rd32, %r31, 4;
	add.s64 	%rd43, %rd3, %rd32;
	add.s64 	%rd42, %rd2, %rd32;
	neg.s32 	%r33, %r12;
$L__BB2_12:
	.pragma "nounroll";
	ld.global.f32 	%f100, [%rd42];
	ld.global.f32 	%f101, [%rd43];
	fma.rn.f32 	%f110, %f100, %f101, %f110;
	add.s64 	%rd43, %rd43, 4;
	add.s64 	%rd42, %rd42, 4;
	add.s32 	%r33, %r33, 1;
	setp.ne.s32 	%p9, %r33, 0;
	@%p9 bra 	$L__BB2_12;
$L__BB2_13:
	cvta.to.global.u64 	%rd33, %rd1;
	add.s64 	%rd35, %rd33, %rd20;
	ld.global.u64 	%rd36, [%rd35];
	cvta.to.global.u64 	%rd37, %rd36;
	mul.wide.u32 	%rd38, %r26, 4;
	add.s64 	%rd39, %rd37, %rd38;
	st.global.f32 	[%rd39], %f110;
$L__BB2_14:
	ret;

}


// ===== COMPILED SASS (sm_100) =====

	.target	sm_100

	.elftype	@"ET_EXEC"


//--------------------- .note.nv.tkinfo           --------------------------
	.section	.note.nv.tkinfo,"",@"SHT_NOTE"
	.sectionflags	@"SHF_NOTE_NV_TKINFO"
	.tkinfo
        /*0018*/ 	.word	0x00000002
        /*0030*/ 	.string	""
        /*0030*/ 	.string	"ptxas"
        /*0030*/ 	.string	"Cuda compilation tools, release 13.0, V13.0.88"
        /*0030*/ 	.string	"Build cuda_13.0.r13.0/compiler.36424714_0"
        /*0030*/ 	.string	"-arch sm_100 -m 64 "



//--------------------- .note.nv.cuinfo           --------------------------
	.section	.note.nv.cuinfo,"",@"SHT_NOTE"
	.sectionflags	@"SHF_NOTE_NV_CUINFO"
        /*0018*/ 	.short	0x0002
        /*001a*/ 	.short	0x0064
        /*001c*/ 	.short	0x0082
	.zero		2


//--------------------- .nv.info                  --------------------------
	.section	.nv.info,"",@"SHT_CUDA_INFO"
	.align	4


	//----- nvinfo : EIATTR_REGCOUNT
	.align		4
        /*0000*/ 	.byte	0x04, 0x2f
        /*0002*/ 	.short	(.L_1 - .L_0)
	.align		4
.L_0:
        /*0004*/ 	.word	index@(_Z16transpose_kernel6matrixS_i)
        /*0008*/ 	.word	0x0000000c


	//----- nvinfo : EIATTR_FRAME_SIZE
	.align		4
.L_1:
        /*000c*/ 	.byte	0x04, 0x11
        /*000e*/ 	.short	(.L_3 - .L_2)
	.align		4
.L_2:
        /*0010*/ 	.word	index@(_Z16transpose_kernel6matrixS_i)
        /*0014*/ 	.word	0x00000000


	//----- nvinfo : EIATTR_REGCOUNT
	.align		4
.L_3:
        /*0018*/ 	.byte	0x04, 0x2f
        /*001a*/ 	.short	(.L_5 - .L_4)
	.align		4
.L_4:
        /*001c*/ 	.word	index@(_Z15multiply_kernel6matrixS_i)
        /*0020*/ 	.word	0x00000004


	//----- nvinfo : EIATTR_FRAME_SIZE
	.align		4
.L_5:
        /*0024*/ 	.byte	0x04, 0x11
        /*0026*/ 	.short	(.L_7 - .L_6)
	.align		4
.L_6:
        /*0028*/ 	.word	index@(_Z15multiply_kernel6matrixS_i)
        /*002c*/ 	.word	0x00000000


	//----- nvinfo : EIATTR_REGCOUNT
	.align		4
.L_7:
        /*0030*/ 	.byte	0x04, 0x2f
        /*0032*/ 	.short	(.L_9 - .L_8)
	.align		4
.L_8:
        /*0034*/ 	.word	index@(_Z9mm_kernel6matrixS_S_i)
        /*0038*/ 	.word	0x00000020


	//----- nvinfo : EIATTR_FRAME_SIZE
	.align		4
.L_9:
        /*003c*/ 	.byte	0x04, 0x11
        /*003e*/ 	.short	(.L_11 - .L_10)
	.align		4
.L_10:
        /*0040*/ 	.word	index@(_Z9mm_kernel6matrixS_S_i)
        /*0044*/ 	.word	0x00000000


	//----- nvinfo : EIATTR_MIN_STACK_SIZE
	.align		4
.L_11:
        /*0048*/ 	.byte	0x04, 0x12
        /*004a*/ 	.short	(.L_13 - .L_12)
	.align		4
.L_12:
        /*004c*/ 	.word	index@(_Z9mm_kernel6matrixS_S_i)
        /*0050*/ 	.word	0x00000000


	//----- nvinfo : EIATTR_MIN_STACK_SIZE
	.align		4
.L_13:
        /*0054*/ 	.byte	0x04, 0x12
        /*0056*/ 	.short	(.L_15 - .L_14)
	.align		4
.L_14:
        /*0058*/ 	.word	index@(_Z15multiply_kernel6matrixS_i)
        /*005c*/ 	.word	0x00000000


	//----- nvinfo : EIATTR_MIN_STACK_SIZE
	.align		4
.L_15:
        /*0060*/ 	.byte	0x04, 0x12
        /*0062*/ 	.short	(.L_17 - .L_16)
	.align		4
.L_16:
        /*0064*/ 	.word	index@(_Z16transpose_kernel6matrixS_i)
        /*0068*/ 	.word	0x00000000
.L_17:


//--------------------- .nv.compat                --------------------------
	.section	.nv.compat,"",@"SHT_CUDA_COMPAT_INFO"
	.align	4
        /*0000*/ 	.byte	0x02, 0x09, 0x00, 0x00, 0x02, 0x02, 0x01, 0x00, 0x02, 0x05, 0x05, 0x00, 0x03, 0x07, 0x01, 0x01
        /*0010*/ 	.byte	0x02, 0x03, 0x00, 0x00, 0x02, 0x06, 0x01, 0x00, 0x04, 0x0b, 0x08, 0x00, 0x09, 0x00, 0x00, 0x00
        /*0020*/ 	.byte	0x00, 0x00, 0x00, 0x00


//--------------------- .nv.info._Z9mm_kernel6matrixS_S_i --------------------------
	.section	.nv.info._Z9mm_kernel6matrixS_S_i,"",@"SHT_CUDA_INFO"
	.sectionflags	@""
	.align	4


	//----- nvinfo : EIATTR_CUDA_API_VERSION
	.align		4
        /*0000*/ 	.byte	0x04, 0x37
        /*0002*/ 	.short	(.L_19 - .L_18)
.L_18:
        /*0004*/ 	.word	0x00000082


	//----- nvinfo : EIATTR_KPARAM_INFO
	.align		4
.L_19:
        /*0008*/ 	.byte	0x04, 0x17
        /*000a*/ 	.short	(.L_21 - .L_20)
.L_20:
        /*000c*/ 	.word	0x00000000
        /*0010*/ 	.short	0x0003
        /*0012*/ 	.short	0x0018
        /*0014*/ 	.byte	0x00, 0xf0, 0x11, 0x00


	//----- nvinfo : EIATTR_KPARAM_INFO
	.align		4
.L_21:
        /*0018*/ 	.byte	0x04, 0x17
        /*001a*/ 	.short	(.L_23 - .L_22)
.L_22:
        /*001c*/ 	.word	0x00000000
        /*0020*/ 	.short	0x0002
        /*0022*/ 	.short	0x0010
        /*0024*/ 	.byte	0x00, 0xf0, 0x21, 0x00


	//----- nvinfo : EIATTR_KPARAM_INFO
	.align		4
.L_23:
        /*0028*/ 	.byte	0x04, 0x17
        /*002a*/ 	.short	(.L_25 - .L_24)
.L_24:
        /*002c*/ 	.word	0x00000000
        /*0030*/ 	.short	0x0001
        /*0032*/ 	.short	0x0008
        /*0034*/ 	.byte	0x00, 0xf0, 0x21, 0x00


	//----- nvinfo : EIATTR_KPARAM_INFO
	.align		4
.L_25:
        /*0038*/ 	.byte	0x04, 0x17
        /*003a*/ 	.short	(.L_27 - .L_26)
.L_26:
        /*003c*/ 	.word	0x00000000
        /*0040*/ 	.short	0x0000
        /*0042*/ 	.short	0x0000
        /*0044*/ 	.byte	0x00, 0xf0, 0x21, 0x00


	//----- nvinfo : EIATTR_SPARSE_MMA_MASK
	.align		4
.L_27:
        /*0048*/ 	.byte	0x03, 0x50
        /*004a*/ 	.short	0x0000


	//----- nvinfo : EIATTR_MAXREG_COUNT
	.align		4
        /*004c*/ 	.byte	0x03, 0x1b
        /*004e*/ 	.short	0x00ff


	//----- nvinfo : EIATTR_MERCURY_ISA_VERSION
	.align		4
        /*0050*/ 	.byte	0x03, 0x5f
        /*0052*/ 	.short	0x0101


	//----- nvinfo : EIATTR_VRC_CTA_INIT_COUNT
	.align		4
        /*0054*/ 	.byte	0x02, 0x4a
	.zero		1
	.zero		1


	//----- nvinfo : EIATTR_EXIT_INSTR_OFFSETS
	.align		4
        /*0058*/ 	.byte	0x04, 0x1c
        /*005a*/ 	.short	(.L_29 - .L_28)


	//   ....[0]....
.L_28:
        /*005c*/ 	.word	0x000000c0


	//   ....[1]....
        /*0060*/ 	.word	0x00000a40


	//----- nvinfo : EIATTR_CBANK_PARAM_SIZE
	.align		4
.L_29:
        /*0064*/ 	.byte	0x03, 0x19
        /*0066*/ 	.short	0x001c


	//----- nvinfo : EIATTR_PARAM_CBANK
	.align		4
        /*0068*/ 	.byte	0x04, 0x0a
        /*006a*/ 	.short	(.L_31 - .L_30)
	.align		4
.L_30:
        /*006c*/ 	.word	index@(.nv.constant0._Z9mm_kernel6matrixS_S_i)
        /*0070*/ 	.short	0x0380
        /*0072*/ 	.short	0x001c


	//----- nvinfo : EIATTR_SW_WAR
	.align		4
.L_31:
        /*0074*/ 	.byte	0x04, 0x36
        /*0076*/ 	.short	(.L_33 - .L_32)
.L_32:
        /*0078*/ 	.word	0x00000008
.L_33:


//--------------------- .nv.info._Z15multiply_kernel6matrixS_i --------------------------
	.section	.nv.info._Z15multiply_kernel6matrixS_i,"",@"SHT_CUDA_INFO"
	.sectionflags	@""
	.align	4


	//----- nvinfo : EIATTR_CUDA_API_VERSION
	.align		4
        /*0000*/ 	.byte	0x04, 0x37
        /*0002*/ 	.short	(.L_35 - .L_34)
.L_34:
        /*0004*/ 	.word	0x00000082


	//----- nvinfo : EIATTR_KPARAM_INFO
	.align		4
.L_35:
        /*0008*/ 	.byte	0x04, 0x17
        /*000a*/ 	.short	(.L_37 - .L_36)
.L_36:
        /*000c*/ 	.word	0x00000000
        /*0010*/ 	.short	0x0002
        /*0012*/ 	.short	0x0010
        /*0014*/ 	.byte	0x00, 0xf0, 0x11, 0x00


	//----- nvinfo : EIATTR_KPARAM_INFO
	.align		4
.L_37:
        /*0018*/ 	.byte	0x04, 0x17
        /*001a*/ 	.short	(.L_39 - .L_38)
.L_38:
        /*001c*/ 	.word	0x00000000
        /*0020*/ 	.short	0x0001
        /*0022*/ 	.short	0x0008
        /*0024*/ 	.byte	0x00, 0xf0, 0x21, 0x00


	//----- nvinfo : EIATTR_KPARAM_INFO
	.align		4
.L_39:
        /*0028*/ 	.byte	0x04, 0x17
        /*002a*/ 	.short	(.L_41 - .L_40)
.L_40:
        /*002c*/ 	.word	0x00000000
        /*0030*/ 	.short	0x0000
        /*0032*/ 	.short	0x0000
        /*0034*/ 	.byte	0x00, 0xf0, 0x21, 0x00


	//----- nvinfo : EIATTR_SPARSE_MMA_MASK
	.align		4
.L_41:
        /*0038*/ 	.byte	0x03, 0x50
        /*003a*/ 	.short	0x0000


	//----- nvinfo : EIATTR_MAXREG_COUNT
	.align		4
        /*003c*/ 	.byte	0x03, 0x1b
        /*003e*/ 	.short	0x00ff


	//----- nvinfo : EIATTR_MERCURY_ISA_VERSION
	.align		4
        /*0040*/ 	.byte	0x03, 0x5f
        /*0042*/ 	.short	0x0101


	//----- nvinfo : EIATTR_VRC_CTA_INIT_COUNT
	.align		4
        /*0044*/ 	.byte	0x02, 0x4a
	.zero		1
	.zero		1


	//----- nvinfo : EIATTR_EXIT_INSTR_OFFSETS
	.align		4
        /*0048*/ 	.byte	0x04, 0x1c
        /*004a*/ 	.short	(.L_43 - .L_42)


	//   ....[0]....
.L_42:
        /*004c*/ 	.word	0x00000010


	//----- nvinfo : EIATTR_CBANK_PARAM_SIZE
	.align		4
.L_43:
        /*0050*/ 	.byte	0x03, 0x19
        /*0052*/ 	.short	0x0014


	//----- nvinfo : EIATTR_PARAM_CBANK
	.align		4
        /*0054*/ 	.byte	0x04, 0x0a
        /*0056*/ 	.short	(.L_45 - .L_44)
	.align		4
.L_44:
        /*0058*/ 	.word	index@(.nv.constant0._Z15multiply_kernel6matrixS_i)
        /*005c*/ 	.short	0x0380
        /*005e*/ 	.short	0x0014


	//----- nvinfo : EIATTR_SW_WAR
	.align		4
.L_45:
        /*0060*/ 	.byte	0x04, 0x36
        /*0062*/ 	.short	(.L_47 - .L_46)
.L_46:
        /*0064*/ 	.word	0x00000008
.L_47:


//--------------------- .nv.info._Z16transpose_kernel6matrixS_i --------------------------
	.section	.nv.info._Z16transpose_kernel6matrixS_i,"",@"SHT_CUDA_INFO"
	.sectionflags	@""
	.align	4


	//----- nvinfo : EIATTR_CUDA_API_VERSION
	.align		4
        /*0000*/ 	.byte	0x04, 0x37
        /*0002*/ 	.short	(.L_49 - .L_48)
.L_48:
        /*0004*/ 	.word	0x00000082


	//----- nvinfo : EIATTR_KPARAM_INFO
	.align		4
.L_49:
        /*0008*/ 	.byte	0x04, 0x17
        /*000a*/ 	.short	(.L_51 - .L_50)
.L_50:
        /*000c*/ 	.word	0x00000000
        /*0010*/ 	.short	0x0002
        /*0012*/ 	.short	0x0010
        /*0014*/ 	.byte	0x00, 0xf0, 0x11, 0x00


	//----- nvinfo : EIATTR_KPARAM_INFO
	.align		4
.L_51:
        /*0018*/ 	.byte	0x04, 0x17
        /*001a*/ 	.short	(.L_53 - .L_52)
.L_52:
        /*001c*/ 	.word	0x00000000
        /*0020*/ 	.short	0x0001
        /*0022*/ 	.short	0x0008
        /*0024*/ 	.byte	0x00, 0xf0, 0x21, 0x00


	//----- nvinfo : EIATTR_KPARAM_INFO
	.align		4
.L_53:
        /*0028*/ 	.byte	0x04, 0x17
        /*002a*/ 	.short	(.L_55 - .L_54)
.L_54:
        /*002c*/ 	.word	0x00000000
        /*0030*/ 	.short	0x0000
        /*0032*/ 	.short	0x0000
        /*0034*/ 	.byte	0x00, 0xf0, 0x21, 0x00


	//----- nvinfo : EIATTR_SPARSE_MMA_MASK
	.align		4
.L_55:
        /*0038*/ 	.byte	0x03, 0x50
        /*003a*/ 	.short	0x0000


	//----- nvinfo : EIATTR_MAXREG_COUNT
	.align		4
        /*003c*/ 	.byte	0x03, 0x1b
        /*003e*/ 	.short	0x00ff


	//----- nvinfo : EIATTR_MERCURY_ISA_VERSION
	.align		4
        /*0040*/ 	.byte	0x03, 0x5f
        /*0042*/ 	.short	0x0101


	//----- nvinfo : EIATTR_VRC_CTA_INIT_COUNT
	.align		4
        /*0044*/ 	.byte	0x02, 0x4a
	.zero		1
	.zero		1


	//----- nvinfo : EIATTR_EXIT_INSTR_OFFSETS
	.align		4
        /*0048*/ 	.byte	0x04, 0x1c
        /*004a*/ 	.short	(.L_57 - .L_56)


	//   ....[0]....
.L_56:
        /*004c*/ 	.word	0x000000c0


	//   ....[1]....
        /*0050*/ 	.word	0x00000180


	//----- nvinfo : EIATTR_CBANK_PARAM_SIZE
	.align		4
.L_57:
        /*0054*/ 	.byte	0x03, 0x19
        /*0056*/ 	.short	0x0014


	//----- nvinfo : EIATTR_PARAM_CBANK
	.align		4
        /*0058*/ 	.byte	0x04, 0x0a
        /*005a*/ 	.short	(.L_59 - .L_58)
	.align		4
.L_58:
        /*005c*/ 	.word	index@(.nv.constant0._Z16transpose_kernel6matrixS_i)
        /*0060*/ 	.short	0x0380
        /*0062*/ 	.short	0x0014


	//----- nvinfo : EIATTR_SW_WAR
	.align		4
.L_59:
        /*0064*/ 	.byte	0x04, 0x36
        /*0066*/ 	.short	(.L_61 - .L_60)
.L_60:
        /*0068*/ 	.word	0x00000008
.L_61:


//--------------------- .nv.callgraph             --------------------------
	.section	.nv.callgraph,"",@"SHT_CUDA_CALLGRAPH"
	.align	4
	.sectionentsize	8
	.align		4
        /*0000*/ 	.word	0x00000000
	.align		4
        /*0004*/ 	.word	0xffffffff
	.align		4
        /*0008*/ 	.word	0x00000000
	.align		4
        /*000c*/ 	.word	0xfffffffe
	.align		4
        /*0010*/ 	.word	0x00000000
	.align		4
        /*0014*/ 	.word	0xfffffffd
	.align		4
        /*0018*/ 	.word	0x00000000
	.align		4
        /*001c*/ 	.word	0xfffffffc


//--------------------- .text._Z9mm_kernel6matrixS_S_i --------------------------
	.section	.text._Z9mm_kernel6matrixS_S_i,"ax",@progbits
	.align	128
        .global         _Z9mm_kernel6matrixS_S_i
        .type           _Z9mm_kernel6matrixS_S_i,@function
        .size           _Z9mm_kernel6matrixS_S_i,(.L_x_9 - _Z9mm_kernel6matrixS_S_i)
        .other          _Z9mm_kernel6matrixS_S_i,@"STO_CUDA_ENTRY STV_DEFAULT"
_Z9mm_kernel6matrixS_S_i:
.text._Z9mm_kernel6matrixS_S_i:
[----:B------:R-:W-:Y:S01]  /*0000*/  LDC R1, c[0x0][0x37c] ;  /* 0x0000df00ff017b82 */ /* 0x000fe20000000800 */
[----:B------:R-:W0:Y:S07]  /*0010*/  S2R R3, SR_TID.X ;  /* 0x0000000000037919 */ /* 0x000e2e0000002100 */
[----:B------:R-:W0:Y:S01]  /*0020*/  LDC R0, c[0x0][0x360] ;  /* 0x0000d800ff007b82 */ /* 0x000e220000000800 */
[----:B------:R-:W1:Y:S01]  /*0030*/  LDCU UR7, c[0x0][0x398] ;  /* 0x00007300ff0777ac */ /* 0x000e620008000800 */
[----:B------:R-:W2:Y:S06]  /*0040*/  S2R R2, SR_TID.Y ;  /* 0x0000000000027919 */ /* 0x000eac0000002200 */
[----:B------:R-:W0:Y:S08]  /*0050*/  S2UR UR4, SR_CTAID.X ;  /* 0x00000000000479c3 */ /* 0x000e300000002500 */
[----:B------:R-:W2:Y:S08]  /*0060*/  S2UR UR5, SR_CTAID.Y ;  /* 0x00000000000579c3 */ /* 0x000eb00000002600 */
[----:B------:R-:W2:Y:S01]  /*0070*/  LDC R11, c[0x0][0x364] ;  /* 0x0000d900ff0b7b82 */ /* 0x000ea20000000800 */
[----:B0-----:R-:W-:-:S02]  /*0080*/  IMAD R0, R0, UR4, R3 ;  /* 0x0000000400007c24 */ /* 0x001fc4000f8e0203 */
[----:B--2---:R-:W-:-:S05]  /*0090*/  IMAD R11, R11, UR5, R2 ;  /* 0x000000050b0b7c24 */ /* 0x004fca000f8e0202 */
[----:B------:R-:W-:-:S04]  /*00a0*/  VIMNMX R2, PT, PT, R0, R11, !PT ;  /* 0x0000000b00027248 */ /* 0x000fc80007fe0100 */
[----:B-1----:R-:W-:-:S13]  /*00b0*/  ISETP.GE.AND P0, PT, R2, UR7, PT ;  /* 0x0000000702007c0c */ /* 0x002fda000bf06270 */
[----:B------:R-:W-:Y:S05]  /*00c0*/  @P0 EXIT ;  /* 0x000000000000094d */ /* 0x000fea0003800000 */
[----:B------:R-:W0:Y:S01]  /*00d0*/  LDC.64 R2, c[0x0][0x380] ;  /* 0x0000e000ff027b82 */ /* 0x000e220000000a00 */
[----:B------:R-:W1:Y:S07]  /*00e0*/  LDCU.64 UR8, c[0x0][0x358] ;  /* 0x00006b00ff0877ac */ /* 0x000e6e0008000a00 */
[----:B------:R-:W2:Y:S01]  /*00f0*/  LDC.64 R4, c[0x0][0x388] ;  /* 0x0000e200ff047b82 */ /* 0x000ea20000000a00 */
[----:B0-----:R-:W-:-:S06]  /*0100*/  IMAD.WIDE R2, R0, 0x8, R2 ;  /* 0x0000000800027825 */ /* 0x001fcc00078e0202 */
[----:B-1----:R-:W5:Y:S01]  /*0110*/  LDG.E.64 R2, desc[UR8][R2.64] ;  /* 0x0000000802027981 */ /* 0x002f62000c1e1b00 */
[----:B--2---:R-:W-:-:S06]  /*0120*/  IMAD.WIDE.U32 R4, R11, 0x8, R4 ;  /* 0x000000080b047825 */ /* 0x004fcc00078e0004 */
[----:B------:R-:W5:Y:S01]  /*0130*/  LDG.E.64 R4, desc[UR8][R4.64] ;  /* 0x0000000804047981 */ /* 0x000f62000c1e1b00 */
[----:B------:R-:W-:Y:S01]  /*0140*/  UISETP.GE.U32.AND UP0, UPT, UR7, 0x10, UPT ;  /* 0x000000100700788c */ /* 0x000fe2000bf06070 */
[----:B------:R-:W-:Y:S01]  /*0150*/  HFMA2 R13, -RZ, RZ, 0, 0 ;  /* 0x00000000ff0d7431 */ /* 0x000fe200000001ff */
[----:B------:R-:W-:Y:S01]  /*0160*/  MOV R10, RZ ;  /* 0x000000ff000a7202 */ /* 0x000fe20000000f00 */
[----:B------:R-:W-:-:S06]  /*0170*/  ULOP3.LUT UR4, UR7, 0xf, URZ, 0xc0, !UPT ;  /* 0x0000000f07047892 */ /* 0x000fcc000f8ec0ff */
[----:B------:R-:W-:Y:S06]  /*0180*/  BRA.U !UP0, `(.L_x_0) ;  /* 0x0000000108fc7547 */ /* 0x000fec000b800000 */
[----:B------:R-:W-:Y:S01]  /*0190*/  ULOP3.LUT UR5, UR7, 0x7ffffff0, URZ, 0xc0, !UPT ;  /* 0x7ffffff007057892 */ /* 0x000fe2000f8ec0ff */
[----:B-----5:R-:W-:Y:S02]  /*01a0*/  IADD3 R6, P0, PT, R2, 0x20, RZ ;  /* 0x0000002002067810 */ /* 0x020fe40007f1e0ff */
[----:B------:R-:W-:Y:S01]  /*01b0*/  IADD3 R8, P1, PT, R4, 0x20, RZ ;  /* 0x0000002004087810 */ /* 0x000fe20007f3e0ff */
[----:B------:R-:W-:Y:S01]  /*01c0*/  UIADD3 UR6, UPT, UPT, -UR5, URZ, URZ ;  /* 0x000000ff05067290 */ /* 0x000fe2000fffe1ff */
[----:B------:R-:W-:Y:S02]  /*01d0*/  MOV R10, RZ ;  /* 0x000000ff000a7202 */ /* 0x000fe40000000f00 */
[----:B------:R-:W-:Y:S02]  /*01e0*/  IADD3.X R7, PT, PT, RZ, R3, RZ, P0, !PT ;  /* 0x00000003ff077210 */ /* 0x000fe400007fe4ff */
[----:B------:R-:W-:Y:S02]  /*01f0*/  IADD3.X R9, PT, PT, RZ, R5, RZ, P1, !PT ;  /* 0x00000005ff097210 */ /* 0x000fe40000ffe4ff */
[----:B------:R-:W-:-:S07]  /*0200*/  MOV R13, UR5 ;  /* 0x00000005000d7c02 */ /* 0x000fce0008000f00 */
.L_x_1:
[----:B------:R-:W2:Y:S04]  /*0210*/  LDG.E R15, desc[UR8][R6.64+-0x20] ;  /* 0xffffe008060f7981 */ /* 0x000ea8000c1e1900 */
[----:B------:R-:W2:Y:S04]  /*0220*/  LDG.E R12, desc[UR8][R8.64+-0x20] ;  /* 0xffffe008080c7981 */ /* 0x000ea8000c1e1900 */
[----:B------:R-:W3:Y:S04]  /*0230*/  LDG.E R19, desc[UR8][R6.64+-0x1c] ;  /* 0xffffe40806137981 */ /* 0x000ee8000c1e1900 */
[----:B------:R-:W3:Y:S04]  /*0240*/  LDG.E R24, desc[UR8][R8.64+-0x1c] ;  /* 0xffffe40808187981 */ /* 0x000ee8000c1e1900 */
[----:B------:R-:W4:Y:S04]  /*0250*/  LDG.E R18, desc[UR8][R6.64+-0x18] ;  /* 0xffffe80806127981 */ /* 0x000f28000c1e1900 */
[----:B------:R-:W4:Y:S04]  /*0260*/  LDG.E R23, desc[UR8][R8.64+-0x18] ;  /* 0xffffe80808177981 */ /* 0x000f28000c1e1900 */
[----:B------:R-:W5:Y:S04]  /*0270*/  LDG.E R22, desc[UR8][R6.64+-0x14] ;  /* 0xffffec0806167981 */ /* 0x000f68000c1e1900 */
[----:B------:R-:W5:Y:S04]  /*0280*/  LDG.E R27, desc[UR8][R8.64+-0x14] ;  /* 0xffffec08081b7981 */ /* 0x000f68000c1e1900 */
[----:B------:R-:W5:Y:S04]  /*0290*/  LDG.E R20, desc[UR8][R6.64+-0x10] ;  /* 0xfffff00806147981 */ /* 0x000f68000c1e1900 */
[----:B------:R-:W5:Y:S04]  /*02a0*/  LDG.E R25, desc[UR8][R8.64+-0x10] ;  /* 0xfffff00808197981 */ /* 0x000f68000c1e1900 */
[----:B------:R-:W5:Y:S04]  /*02b0*/  LDG.E R16, desc[UR8][R6.64+-0xc] ;  /* 0xfffff40806107981 */ /* 0x000f68000c1e1900 */
[----:B------:R-:W5:Y:S04]  /*02c0*/  LDG.E R21, desc[UR8][R8.64+-0xc] ;  /* 0xfffff40808157981 */ /* 0x000f68000c1e1900 */
[----:B------:R-:W5:Y:S01]  /*02d0*/  LDG.E R17, desc[UR8][R8.64+-0x4] ;  /* 0xfffffc0808117981 */ /* 0x000f62000c1e1900 */
[----:B--2---:R-:W-:-:S03]  /*02e0*/  FFMA R14, R15, R12, R10 ;  /* 0x0000000c0f0e7223 */ /* 0x004fc6000000000a */
[----:B------:R-:W2:Y:S04]  /*02f0*/  LDG.E R10, desc[UR8][R6.64+-0x8] ;  /* 0xfffff808060a7981 */ /* 0x000ea8000c1e1900 */
[----:B------:R-:W2:Y:S04]  /*0300*/  LDG.E R15, desc[UR8][R8.64+-0x8] ;  /* 0xfffff808080f7981 */ /* 0x000ea8000c1e1900 */
[----:B------:R-:W2:Y:S01]  /*0310*/  LDG.E R12, desc[UR8][R6.64+-0x4] ;  /* 0xfffffc08060c7981 */ /* 0x000ea2000c1e1900 */
[----:B---3--:R-:W-:-:S03]  /*0320*/  FFMA R29, R19, R24, R14 ;  /* 0x00000018131d7223 */ /* 0x008fc6000000000e */
[----:B------:R-:W3:Y:S04]  /*0330*/  LDG.E R14, desc[UR8][R6.64] ;  /* 0x00000008060e7981 */ /* 0x000ee8000c1e1900 */
[----:B------:R-:W3:Y:S01]  /*0340*/  LDG.E R19, desc[UR8][R8.64] ;  /* 0x0000000808137981 */ /* 0x000ee2000c1e1900 */
[----:B----4-:R-:W-:-:S03]  /*0350*/  FFMA R23, R18, R23, R29 ;  /* 0x0000001712177223 */ /* 0x010fc6000000001d */
[----:B------:R-:W4:Y:S01]  /*0360*/  LDG.E R18, desc[UR8][R8.64+0x4] ;  /* 0x0000040808127981 */ /* 0x000f22000c1e1900 */
[----:B-----5:R-:W-:-:S03]  /*0370*/  FFMA R27, R22, R27, R23 ;  /* 0x0000001b161b7223 */ /* 0x020fc60000000017 */
[----:B------:R-:W4:Y:S04]  /*0380*/  LDG.E R23, desc[UR8][R6.64+0x4] ;  /* 0x0000040806177981 */ /* 0x000f28000c1e1900 */
[----:B------:R-:W5:Y:S01]  /*0390*/  LDG.E R22, desc[UR8][R6.64+0x14] ;  /* 0x0000140806167981 */ /* 0x000f62000c1e1900 */
[----:B------:R-:W-:-:S03]  /*03a0*/  FFMA R27, R20, R25, R27 ;  /* 0x00000019141b7223 */ /* 0x000fc6000000001b */
[----:B------:R-:W5:Y:S04]  /*03b0*/  LDG.E R20, desc[UR8][R6.64+0x8] ;  /* 0x0000080806147981 */ /* 0x000f68000c1e1900 */
[----:B------:R-:W5:Y:S01]  /*03c0*/  LDG.E R25, desc[UR8][R8.64+0x8] ;  /* 0x0000080808197981 */ /* 0x000f62000c1e1900 */
[----:B------:R-:W-:-:S03]  /*03d0*/  FFMA R27, R16, R21, R27 ;  /* 0x00000015101b7223 */ /* 0x000fc6000000001b */
[----:B------:R-:W5:Y:S04]  /*03e0*/  LDG.E R16, desc[UR8][R6.64+0xc] ;  /* 0x00000c0806107981 */ /* 0x000f68000c1e1900 */
[----:B------:R-:W5:Y:S01]  /*03f0*/  LDG.E R21, desc[UR8][R8.64+0xc] ;  /* 0x00000c0808157981 */ /* 0x000f62000c1e1900 */
[----:B--2---:R-:W-:-:S03]  /*0400*/  FFMA R27, R10, R15, R27 ;  /* 0x0000000f0a1b7223 */ /* 0x004fc6000000001b */
[----:B------:R-:W2:Y:S04]  /*0410*/  LDG.E R10, desc[UR8][R6.64+0x10] ;  /* 0x00001008060a7981 */ /* 0x000ea8000c1e1900 */
[----:B------:R-:W2:Y:S01]  /*0420*/  LDG.E R15, desc[UR8][R8.64+0x10] ;  /* 0x00001008080f7981 */ /* 0x000ea2000c1e1900 */
[----:B------:R-:W-:-:S03]  /*0430*/  FFMA R29, R12, R17, R27 ;  /* 0x000000110c1d7223 */ /* 0x000fc6000000001b */
[----:B------:R-:W2:Y:S04]  /*0440*/  LDG.E R27, desc[UR8][R8.64+0x14] ;  /* 0x00001408081b7981 */ /* 0x000ea8000c1e1900 */
[----:B------:R-:W2:Y:S01]  /*0450*/  LDG.E R17, desc[UR8][R6.64+0x18] ;  /* 0x0000180806117981 */ /* 0x000ea2000c1e1900 */
[----:B---3--:R-:W-:-:S03]  /*0460*/  FFMA R24, R14, R19, R29 ;  /* 0x000000130e187223 */ /* 0x008fc6000000001d */
[----:B------:R-:W3:Y:S04]  /*0470*/  LDG.E R12, desc[UR8][R8.64+0x18] ;  /* 0x00001808080c7981 */ /* 0x000ee8000c1e1900 */
[----:B------:R0:W3:Y:S04]  /*0480*/  LDG.E R14, desc[UR8][R6.64+0x1c] ;  /* 0x00001c08060e7981 */ /* 0x0000e8000c1e1900 */
[----:B------:R1:W3:Y:S01]  /*0490*/  LDG.E R19, desc[UR8][R8.64+0x1c] ;  /* 0x00001c0808137981 */ /* 0x0002e2000c1e1900 */
[----:B----4-:R-:W-:-:S04]  /*04a0*/  FFMA R23, R23, R18, R24 ;  /* 0x0000001217177223 */ /* 0x010fc80000000018 */
[----:B-----5:R-:W-:Y:S01]  /*04b0*/  FFMA R23, R20, R25, R23 ;  /* 0x0000001914177223 */ /* 0x020fe20000000017 */
[----:B------:R-:W-:-:S03]  /*04c0*/  UIADD3 UR6, UPT, UPT, UR6, 0x10, URZ ;  /* 0x0000001006067890 */ /* 0x000fc6000fffe0ff */
[----:B------:R-:W-:Y:S01]  /*04d0*/  FFMA R21, R16, R21, R23 ;  /* 0x0000001510157223 */ /* 0x000fe20000000017 */
[----:B------:R-:W-:Y:S01]  /*04e0*/  UISETP.NE.AND UP0, UPT, UR6, URZ, UPT ;  /* 0x000000ff0600728c */ /* 0x000fe2000bf05270 */
[----:B0-----:R-:W-:Y:S02]  /*04f0*/  IADD3 R6, P0, PT, R6, 0x40, RZ ;  /* 0x0000004006067810 */ /* 0x001fe40007f1e0ff */
[----:B-1----:R-:W-:Y:S02]  /*0500*/  IADD3 R8, P1, PT, R8, 0x40, RZ ;  /* 0x0000004008087810 */ /* 0x002fe40007f3e0ff */
[----:B------:R-:W-:Y:S02]  /*0510*/  IADD3.X R7, PT, PT, RZ, R7, RZ, P0, !PT ;  /* 0x00000007ff077210 */ /* 0x000fe400007fe4ff */
[----:B------:R-:W-:Y:S01]  /*0520*/  IADD3.X R9, PT, PT, RZ, R9, RZ, P1, !PT ;  /* 0x00000009ff097210 */ /* 0x000fe20000ffe4ff */
[----:B--2---:R-:W-:-:S04]  /*0530*/  FFMA R15, R10, R15, R21 ;  /* 0x0000000f0a0f7223 */ /* 0x004fc80000000015 */
[----:B------:R-:W-:-:S04]  /*0540*/  FFMA R22, R22, R27, R15 ;  /* 0x0000001b16167223 */ /* 0x000fc8000000000f */
[----:B---3--:R-:W-:-:S04]  /*0550*/  FFMA R17, R17, R12, R22 ;  /* 0x0000000c11117223 */ /* 0x008fc80000000016 */
[----:B------:R-:W-:Y:S01]  /*0560*/  FFMA R10, R14, R19, R17 ;  /* 0x000000130e0a7223 */ /* 0x000fe20000000011 */
[----:B------:R-:W-:Y:S06]  /*0570*/  BRA.U UP0, `(.L_x_1) ;  /* 0xfffffffd00247547 */ /* 0x000fec000b83ffff */
.L_x_0:
[----:B------:R-:W-:-:S09]  /*0580*/  UISETP.NE.AND UP0, UPT, UR4, URZ, UPT ;  /* 0x000000ff0400728c */ /* 0x000fd2000bf05270 */
[----:B------:R-:W-:Y:S05]  /*0590*/  BRA.U !UP0, `(.L_x_2) ;  /* 0x0000000508147547 */ /* 0x000fea000b800000 */
[----:B------:R-:W-:Y:S02]  /*05a0*/  UISETP.GE.U32.AND UP0, UPT, UR4, 0x8, UPT ;  /* 0x000000080400788c */ /* 0x000fe4000bf06070 */
[----:B------:R-:W-:-:S04]  /*05b0*/  ULOP3.LUT UR5, UR7, 0x7, URZ, 0xc0, !UPT ;  /* 0x0000000707057892 */ /* 0x000fc8000f8ec0ff */
[----:B------:R-:W-:-:S03]  /*05c0*/  UISETP.NE.AND UP1, UPT, UR5, URZ, UPT ;  /* 0x000000ff0500728c */ /* 0x000fc6000bf25270 */
[----:B------:R-:W-:Y:S08]  /*05d0*/  BRA.U !UP0, `(.L_x_3) ;  /* 0x00000001086c7547 */ /* 0x000ff0000b800000 */
[----:B-----5:R-:W-:-:S04]  /*05e0*/  IMAD.WIDE.U32 R6, R13, 0x4, R2 ;  /* 0x000000040d067825 */ /* 0x020fc800078e0002 */
[C---:B------:R-:W-:Y:S01]  /*05f0*/  IMAD.WIDE.U32 R8, R13.reuse, 0x4, R4 ;  /* 0x000000040d087825 */ /* 0x040fe200078e0004 */
[----:B------:R-:W2:Y:S04]  /*0600*/  LDG.E R27, desc[UR8][R6.64] ;  /* 0x00000008061b7981 */ /* 0x000ea8000c1e1900 */
[----:B------:R-:W2:Y:S04]  /*0610*/  LDG.E R24, desc[UR8][R8.64] ;  /* 0x0000000808187981 */ /* 0x000ea8000c1e1900 */
[----:B------:R-:W3:Y:S04]  /*0620*/  LDG.E R29, desc[UR8][R6.64+0x4] ;  /* 0x00000408061d7981 */ /* 0x000ee8000c1e1900 */
[----:B------:R-:W3:Y:S04]  /*0630*/  LDG.E R26, desc[UR8][R8.64+0x4] ;  /* 0x00000408081a7981 */ /* 0x000ee8000c1e1900 */
[----:B------:R-:W4:Y:S04]  /*0640*/  LDG.E R20, desc[UR8][R6.64+0x8] ;  /* 0x0000080806147981 */ /* 0x000f28000c1e1900 */
        /* <DEDUP_REMOVED lines=10> */
[----:B------:R-:W4:Y:S01]  /*06f0*/  LDG.E R25, desc[UR8][R8.64+0x1c] ;  /* 0x00001c0808197981 */ /* 0x000f22000c1e1900 */
[----:B------:R-:W-:Y:S01]  /*0700*/  IADD3 R13, PT, PT, R13, 0x8, RZ ;  /* 0x000000080d0d7810 */ /* 0x000fe20007ffe0ff */
[----:B--2---:R-:W-:-:S04]  /*0710*/  FFMA R24, R27, R24, R10 ;  /* 0x000000181b187223 */ /* 0x004fc8000000000a */
[----:B---3--:R-:W-:-:S04]  /*0720*/  FFMA R29, R29, R26, R24 ;  /* 0x0000001a1d1d7223 */ /* 0x008fc80000000018 */
[----:B----4-:R-:W-:-:S04]  /*0730*/  FFMA R21, R20, R21, R29 ;  /* 0x0000001514157223 */ /* 0x010fc8000000001d */
[----:B------:R-:W-:-:S04]  /*0740*/  FFMA R19, R18, R19, R21 ;  /* 0x0000001312137223 */ /* 0x000fc80000000015 */
[----:B------:R-:W-:-:S04]  /*0750*/  FFMA R17, R16, R17, R19 ;  /* 0x0000001110117223 */ /* 0x000fc80000000013 */
[----:B------:R-:W-:-:S04]  /*0760*/  FFMA R15, R14, R15, R17 ;  /* 0x0000000f0e0f7223 */ /* 0x000fc80000000011 */
[----:B------:R-:W-:-:S04]  /*0770*/  FFMA R15, R12, R23, R15 ;  /* 0x000000170c0f7223 */ /* 0x000fc8000000000f */
[----:B------:R-:W-:-:S07]  /*0780*/  FFMA R10, R22, R25, R15 ;  /* 0x00000019160a7223 */ /* 0x000fce000000000f */
.L_x_3:
        /* <DEDUP_REMOVED lines=19> */
[----:B------:R-:W-:-:S07]  /*08c0*/  FFMA R10, R21, R18, R12 ;  /* 0x00000012150a7223 */ /* 0x000fce000000000c */
.L_x_4:
[----:B------:R-:W-:Y:S05]  /*08d0*/  BRA.U !UP1, `(.L_x_2) ;  /* 0x0000000109447547 */ /* 0x000fea000b800000 */
[----:B-----5:R-:W-:Y:S01]  /*08e0*/  IMAD.WIDE.U32 R4, R13, 0x4, R4 ;  /* 0x000000040d047825 */ /* 0x020fe200078e0004 */
[----:B------:R-:W-:-:S03]  /*08f0*/  UIADD3 UR4, UPT, UPT, -UR4, URZ, URZ ;  /* 0x000000ff04047290 */ /* 0x000fc6000fffe1ff */
[----:B------:R-:W-:Y:S01]  /*0900*/  IMAD.WIDE.U32 R2, R13, 0x4, R2 ;  /* 0x000000040d027825 */ /* 0x000fe200078e0002 */
[----:B------:R-:W-:-:S04]  /*0910*/  MOV R6, R4 ;  /* 0x0000000400067202 */ /* 0x000fc80000000f00 */
[----:B------:R-:W-:-:S07]  /*0920*/  MOV R7, R3 ;  /* 0x0000000300077202 */ /* 0x000fce0000000f00 */
.L_x_5:
[----:B------:R-:W-:Y:S02]  /*0930*/  MOV R3, R7 ;  /* 0x0000000700037202 */ /* 0x000fe40000000f00 */
[----:B------:R-:W-:-:S04]  /*0940*/  MOV R4, R6 ;  /* 0x0000000600047202 */ /* 0x000fc80000000f00 */
[----:B------:R0:W2:Y:S04]  /*0950*/  LDG.E R3, desc[UR8][R2.64] ;  /* 0x0000000802037981 */ /* 0x0000a8000c1e1900 */
[----:B------:R1:W2:Y:S01]  /*0960*/  LDG.E R4, desc[UR8][R4.64] ;  /* 0x0000000804047981 */ /* 0x0002a2000c1e1900 */
[----:B------:R-:W-:Y:S01]  /*0970*/  UIADD3 UR4, UPT, UPT, UR4, 0x1, URZ ;  /* 0x0000000104047890 */ /* 0x000fe2000fffe0ff */
[----:B------:R-:W-:-:S03]  /*0980*/  IADD3 R6, P0, PT, R6, 0x4, RZ ;  /* 0x0000000406067810 */ /* 0x000fc60007f1e0ff */
[----:B------:R-:W-:Y:S01]  /*0990*/  UISETP.NE.AND UP0, UPT, UR4, URZ, UPT ;  /* 0x000000ff0400728c */ /* 0x000fe2000bf05270 */
[----:B0-----:R-:W-:Y:S02]  /*09a0*/  IADD3 R2, P1, PT, R2, 0x4, RZ ;  /* 0x0000000402027810 */ /* 0x001fe40007f3e0ff */
[----:B-1----:R-:W-:Y:S02]  /*09b0*/  IADD3.X R5, PT, PT, RZ, R5, RZ, P0, !PT ;  /* 0x00000005ff057210 */ /* 0x002fe400007fe4ff */
[----:B------:R-:W-:Y:S01]  /*09c0*/  IADD3.X R7, PT, PT, RZ, R7, RZ, P1, !PT ;  /* 0x00000007ff077210 */ /* 0x000fe20000ffe4ff */
[----:B--2---:R-:W-:-:S03]  /*09d0*/  FFMA R10, R3, R4, R10 ;  /* 0x00000004030a7223 */ /* 0x004fc6000000000a */
[----:B------:R-:W-:Y:S05]  /*09e0*/  BRA.U UP0, `(.L_x_5) ;  /* 0xfffffffd00d07547 */ /* 0x000fea000b83ffff */
.L_x_2:
[----:B-----5:R-:W0:Y:S02]  /*09f0*/  LDC.64 R2, c[0x0][0x390] ;  /* 0x0000e400ff027b82 */ /* 0x020e240000000a00 */
[----:B0-----:R-:W-:-:S06]  /*0a00*/  IMAD.WIDE R2, R0, 0x8, R2 ;  /* 0x0000000800027825 */ /* 0x001fcc00078e0202 */
[----:B------:R-:W2:Y:S02]  /*0a10*/  LDG.E.64 R2, desc[UR8][R2.64] ;  /* 0x0000000802027981 */ /* 0x000ea4000c1e1b00 */
[----:B--2---:R-:W-:-:S05]  /*0a20*/  IMAD.WIDE.U32 R4, R11, 0x4, R2 ;  /* 0x000000040b047825 */ /* 0x004fca00078e0002 */
[----:B------:R-:W-:Y:S01]  /*0a30*/  STG.E desc[UR8][R4.64], R10 ;  /* 0x0000000a04007986 */ /* 0x000fe2000c101908 */
[----:B------:R-:W-:Y:S05]  /*0a40*/  EXIT ;  /* 0x000000000000794d */ /* 0x000fea0003800000 */
.L_x_6:
[----:B------:R-:W-:-:S00]  /*0a50*/  BRA `(.L_x_6) ;  /* 0xfffffffc00fc7947 */ /* 0x000fc0000383ffff */
[----:B------:R-:W-:-:S00]  /*0a60*/  NOP ;  /* 0x0000000000007918 */ /* 0x000fc00000000000 */
        /* <DEDUP_REMOVED lines=9> */
.L_x_9:


//--------------------- .text._Z15multiply_kernel6matrixS_i --------------------------
	.section	.text._Z15multiply_kernel6matrixS_i,"ax",@progbits
	.align	128
        .global         _Z15multiply_kernel6matrixS_i
        .type           _Z15multiply_kernel6matrixS_i,@function
        .size           _Z15multiply_kernel6matrixS_i,(.L_x_10 - _Z15multiply_kernel6matrixS_i)
        .other          _Z15multiply_kernel6matrixS_i,@"STO_CUDA_ENTRY STV_DEFAULT"
_Z15multiply_kernel6matrixS_i:
.text._Z15multiply_kernel6matrixS_i:
[----:B------:R-:W-:Y:S01]  /*0000*/  LDC R1, c[0x0][0x37c] ;  /* 0x0000df00ff017b82 */ /* 0x000fe20000000800 */
[----:B------:R-:W-:Y:S05]  /*0010*/  EXIT ;  /* 0x000000000000794d */ /* 0x000fea0003800000 */
.L_x_7:
        /* <DEDUP_REMOVED lines=14> */
.L_x_10:


//--------------------- .text._Z16transpose_kernel6matrixS_i --------------------------
	.section	.text._Z16transpose_kernel6matrixS_i,"ax",@progbits
	.align	128
        .global         _Z16transpose_kernel6matrixS_i
        .type           _Z16transpose_kernel6matrixS_i,@function
        .size           _Z16transpose_kernel6matrixS_i,(.L_x_11 - _Z16transpose_kernel6matrixS_i)
        .other          _Z16transpose_kernel6matrixS_i,@"STO_CUDA_ENTRY STV_DEFAULT"
_Z16transpose_kernel6matrixS_i:
.text._Z16transpose_kernel6matrixS_i:
        /* <DEDUP_REMOVED lines=16> */
[----:B0-----:R-:W-:-:S06]  /*0100*/  IMAD.WIDE.U32 R2, R9, 0x8, R2 ;  /* 0x0000000809027825 */ /* 0x001fcc00078e0002 */
[----:B-1----:R-:W3:Y:S01]  /*0110*/  LDG.E.64 R2, desc[UR4][R2.64] ;  /* 0x0000000402027981 */ /* 0x002ee2000c1e1b00 */
[----:B--2---:R-:W-:-:S06]  /*0120*/  IMAD.WIDE R6, R5, 0x8, R6 ;  /* 0x0000000805067825 */ /* 0x004fcc00078e0206 */
[----:B------:R-:W2:Y:S01]  /*0130*/  LDG.E.64 R6, desc[UR4][R6.64] ;  /* 0x0000000406067981 */ /* 0x000ea2000c1e1b00 */
[----:B---3--:R-:W-:-:S06]  /*0140*/  IMAD.WIDE R4, R5, 0x4, R2 ;  /* 0x0000000405047825 */ /* 0x008fcc00078e0202 */
[----:B------:R-:W3:Y:S01]  /*0150*/  LDG.E R5, desc[UR4][R4.64] ;  /* 0x0000000404057981 */ /* 0x000ee2000c1e1900 */
[----:B--2---:R-:W-:-:S05]  /*0160*/  IMAD.WIDE.U32 R8, R9, 0x4, R6 ;  /* 0x0000000409087825 */ /* 0x004fca00078e0006 */
[----:B---3--:R-:W-:Y:S01]  /*0170*/  STG.E desc[UR4][R8.64], R5 ;  /* 0x0000000508007986 */ /* 0x008fe2000c101904 */
[----:B------:R-:W-:Y:S05]  /*0180*/  EXIT ;  /* 0x000000000000794d */ /* 0x000fea0003800000 */
.L_x_8:
        /* <DEDUP_REMOVED lines=15> */
.L_x_11:


//--------------------- .nv.shared.reserved.0     --------------------------
	.section	.nv.shared.reserved.0,"aw",@nobits
	.weak		__nv_reservedSMEM_offset_0_alias
	.size		__nv_reservedSMEM_offset_0_alias, 0, 64
	.other		__nv_reservedSMEM_offset_0_alias,@"STO_CUDA_RESERVED_SHARED STV_DEFAULT"
__nv_reservedSMEM_offset_0_alias:
	.zero		0
	.zero		64


//--------------------- .nv.constant0._Z9mm_kernel6matrixS_S_i --------------------------
	.section	.nv.constant0._Z9mm_kernel6matrixS_S_i,"a",@progbits
	.sectionflags	@""
	.align	4
.nv.constant0._Z9mm_kernel6matrixS_S_i:
	.zero		924


//--------------------- .nv.constant0._Z15multiply_kernel6matrixS_i --------------------------
	.section	.nv.constant0._Z15multiply_kernel6matrixS_i,"a",@progbits
	.sectionflags	@""
	.align	4
.nv.constant0._Z15multiply_kernel6matrixS_i:
	.zero		916


//--------------------- .nv.constant0._Z16transpose_kernel6matrixS_i --------------------------
	.section	.nv.constant0._Z16transpose_kernel6matrixS_i,"a",@progbits
	.sectionflags	@""
	.align	4
.nv.constant0._Z16transpose_kernel6matrixS_i:
	.zero		916


//--------------------- SYMBOLS --------------------------

	.type		.nv.reservedSmem.offset0,@object
	.size		.nv.reservedSmem.offset0,0x4
